//
// Generated by NVIDIA NVVM Compiler
//
// Compiler Build ID: CL-36424714
// Cuda compilation tools, release 13.0, V13.0.88
// Based on NVVM 20.0.0
//

.version 9.0
.target sm_100
.address_size 64

	// .globl	_Z11bitonicSortPiiii
.func  (.param .b64 func_retval0) __internal_accurate_pow
(
	.param .b64 __internal_accurate_pow_param_0
)
;

.visible .entry _Z11bitonicSortPiiii(
	.param .u64 .ptr .align 1 _Z11bitonicSortPiiii_param_0,
	.param .u32 _Z11bitonicSortPiiii_param_1,
	.param .u32 _Z11bitonicSortPiiii_param_2,
	.param .u32 _Z11bitonicSortPiiii_param_3
)
{
	.reg .pred 	%p<20>;
	.reg .b32 	%r<44>;
	.reg .b64 	%rd<31>;
	.reg .b64 	%fd<34>;

	ld.param.u64 	%rd10, [_Z11bitonicSortPiiii_param_0];
	ld.param.u32 	%r12, [_Z11bitonicSortPiiii_param_1];
	ld.param.u32 	%r14, [_Z11bitonicSortPiiii_param_2];
	ld.param.u32 	%r13, [_Z11bitonicSortPiiii_param_3];
	cvta.to.global.u64 	%rd1, %rd10;
	mov.u32 	%r15, %tid.x;
	mov.u32 	%r16, %ctaid.x;
	mov.u32 	%r17, %ntid.x;
	mad.lo.s32 	%r1, %r16, %r17, %r15;
	sub.s32 	%r18, %r12, %r14;
	add.s32 	%r19, %r18, 1;
	setp.eq.s32 	%p1, %r19, 0;
	cvt.rn.f64.s32 	%fd1, %r19;
	mov.f64 	%fd2, 0d4000000000000000;
	{
	.reg .b32 %temp; 
	mov.b64 	{%temp, %r2}, %fd2;
	}
	{
	.reg .b32 %temp; 
	mov.b64 	{%temp, %r20}, %fd1;
	}
	shr.u32 	%r21, %r20, 20;
	and.b32  	%r22, %r21, 2047;
	add.s32 	%r23, %r22, -1012;
	mov.b64 	%rd11, %fd1;
	shl.b64 	%rd12, %rd11, %r23;
	setp.eq.s64 	%p2, %rd12, -9223372036854775808;
	{ // callseq 0, 0
	.param .b64 param0;
	st.param.f64 	[param0], %fd1;
	.param .b64 retval0;
	call.uni (retval0), 
	__internal_accurate_pow, 
	(
	param0
	);
	ld.param.f64 	%fd3, [retval0];
	} // callseq 0
	setp.lt.s32 	%p3, %r2, 0;
	neg.f64 	%fd5, %fd3;
	selp.f64 	%fd6, %fd5, %fd3, %p2;
	selp.f64 	%fd7, %fd6, %fd3, %p3;
	cvt.rpi.f64.f64 	%fd8, %fd7;
	selp.f64 	%fd9, 0d3FF0000000000000, %fd8, %p1;
	cvt.rzi.s32.f64 	%r24, %fd9;
	rem.s32 	%r25, %r1, %r24;
	cvt.rn.f64.s32 	%fd10, %r18;
	{
	.reg .b32 %temp; 
	mov.b64 	{%temp, %r26}, %fd10;
	}
	shr.u32 	%r27, %r26, 20;
	and.b32  	%r28, %r27, 2047;
	add.s32 	%r29, %r28, -1012;
	mov.b64 	%rd14, %fd10;
	shl.b64 	%rd15, %rd14, %r29;
	setp.eq.s64 	%p4, %rd15, -9223372036854775808;
	{ // callseq 1, 0
	.param .b64 param0;
	st.param.f64 	[param0], %fd10;
	.param .b64 retval0;
	call.uni (retval0), 
	__internal_accurate_pow, 
	(
	param0
	);
	ld.param.f64 	%fd11, [retval0];
	} // callseq 1
	neg.f64 	%fd13, %fd11;
	selp.f64 	%fd14, %fd13, %fd11, %p4;
	selp.f64 	%fd15, %fd14, %fd11, %p3;
	setp.eq.s32 	%p5, %r18, 0;
	cvt.rpi.f64.f64 	%fd16, %fd15;
	selp.f64 	%fd17, 0d3FF0000000000000, %fd16, %p5;
	cvt.rzi.s32.f64 	%r3, %fd17;
	setp.ge.s32 	%p6, %r25, %r3;
	@%p6 bra 	$L__BB0_12;
	setp.ne.s32 	%p7, %r13, 0;
	@%p7 bra 	$L__BB0_7;
	setp.lt.s32 	%p14, %r2, 0;
	cvt.rn.f64.s32 	%fd26, %r12;
	{
	.reg .b32 %temp; 
	mov.b64 	{%temp, %r37}, %fd26;
	}
	shr.u32 	%r38, %r37, 20;
	and.b32  	%r39, %r38, 2047;
	add.s32 	%r40, %r39, -1012;
	mov.b64 	%rd24, %fd26;
	shl.b64 	%rd25, %rd24, %r40;
	setp.eq.s64 	%p15, %rd25, -9223372036854775808;
	{ // callseq 3, 0
	.param .b64 param0;
	st.param.f64 	[param0], %fd26;
	.param .b64 retval0;
	call.uni (retval0), 
	__internal_accurate_pow, 
	(
	param0
	);
	ld.param.f64 	%fd27, [retval0];
	} // callseq 3
	neg.f64 	%fd29, %fd27;
	selp.f64 	%fd30, %fd29, %fd27, %p15;
	selp.f64 	%fd31, %fd30, %fd27, %p14;
	setp.eq.s32 	%p16, %r12, 0;
	cvt.rpi.f64.f64 	%fd32, %fd31;
	selp.f64 	%fd33, 0d3FF0000000000000, %fd32, %p16;
	cvt.rzi.s32.f64 	%r41, %fd33;
	div.s32 	%r42, %r1, %r41;
	and.b32  	%r43, %r42, 1;
	setp.eq.b32 	%p17, %r43, 1;
	@%p17 bra 	$L__BB0_5;
	mul.wide.s32 	%rd29, %r1, 4;
	add.s64 	%rd2, %rd1, %rd29;
	ld.global.u32 	%r4, [%rd2];
	mul.wide.s32 	%rd30, %r3, 4;
	add.s64 	%rd3, %rd2, %rd30;
	ld.global.u32 	%r5, [%rd3];
	setp.le.s32 	%p19, %r4, %r5;
	@%p19 bra 	$L__BB0_12;
	st.global.u32 	[%rd2], %r5;
	st.global.u32 	[%rd3], %r4;
	bra.uni 	$L__BB0_12;
$L__BB0_5:
	mul.wide.s32 	%rd27, %r1, 4;
	add.s64 	%rd4, %rd1, %rd27;
	ld.global.u32 	%r6, [%rd4];
	mul.wide.s32 	%rd28, %r3, 4;
	add.s64 	%rd5, %rd4, %rd28;
	ld.global.u32 	%r7, [%rd5];
	setp.ge.s32 	%p18, %r6, %r7;
	@%p18 bra 	$L__BB0_12;
	st.global.u32 	[%rd4], %r7;
	st.global.u32 	[%rd5], %r6;
	bra.uni 	$L__BB0_12;
$L__BB0_7:
	setp.lt.s32 	%p8, %r2, 0;
	cvt.rn.f64.s32 	%fd18, %r12;
	{
	.reg .b32 %temp; 
	mov.b64 	{%temp, %r30}, %fd18;
	}
	shr.u32 	%r31, %r30, 20;
	and.b32  	%r32, %r31, 2047;
	add.s32 	%r33, %r32, -1012;
	mov.b64 	%rd17, %fd18;
	shl.b64 	%rd18, %rd17, %r33;
	setp.eq.s64 	%p9, %rd18, -9223372036854775808;
	{ // callseq 2, 0
	.param .b64 param0;
	st.param.f64 	[param0], %fd18;
	.param .b64 retval0;
	call.uni (retval0), 
	__internal_accurate_pow, 
	(
	param0
	);
	ld.param.f64 	%fd19, [retval0];
	} // callseq 2
	neg.f64 	%fd21, %fd19;
	selp.f64 	%fd22, %fd21, %fd19, %p9;
	selp.f64 	%fd23, %fd22, %fd19, %p8;
	setp.eq.s32 	%p10, %r12, 0;
	cvt.rpi.f64.f64 	%fd24, %fd23;
	selp.f64 	%fd25, 0d3FF0000000000000, %fd24, %p10;
	cvt.rzi.s32.f64 	%r34, %fd25;
	div.s32 	%r35, %r1, %r34;
	and.b32  	%r36, %r35, 1;
	setp.eq.b32 	%p11, %r36, 1;
	@%p11 bra 	$L__BB0_10;
	mul.wide.s32 	%rd22, %r1, 4;
	add.s64 	%rd6, %rd1, %rd22;
	ld.global.u32 	%r8, [%rd6];
	mul.wide.s32 	%rd23, %r3, 4;
	add.s64 	%rd7, %rd6, %rd23;
	ld.global.u32 	%r9, [%rd7];
	setp.ge.s32 	%p13, %r8, %r9;
	@%p13 bra 	$L__BB0_12;
	st.global.u32 	[%rd6], %r9;
	st.global.u32 	[%rd7], %r8;
	bra.uni 	$L__BB0_12;
$L__BB0_10:
	mul.wide.s32 	%rd20, %r1, 4;
	add.s64 	%rd8, %rd1, %rd20;
	ld.global.u32 	%r10, [%rd8];
	mul.wide.s32 	%rd21, %r3, 4;
	add.s64 	%rd9, %rd8, %rd21;
	ld.global.u32 	%r11, [%rd9];
	setp.le.s32 	%p12, %r10, %r11;
	@%p12 bra 	$L__BB0_12;
	st.global.u32 	[%rd8], %r11;
	st.global.u32 	[%rd9], %r10;
$L__BB0_12:
	ret;

}
.func  (.param .b64 func_retval0) __internal_accurate_pow(
	.param .b64 __internal_accurate_pow_param_0
)
{
	.reg .pred 	%p<8>;
	.reg .b32 	%r<46>;
	.reg .b32 	%f<3>;
	.reg .b64 	%fd<109>;

	ld.param.f64 	%fd10, [__internal_accurate_pow_param_0];
	mov.f64 	%fd11, 0d4000000000000000;
	{
	.reg .b32 %temp; 
	mov.b64 	{%temp, %r8}, %fd11;
	}
	{
	.reg .b32 %temp; 
	mov.b64 	{%r9, %temp}, %fd11;
	}
	shr.u32 	%r10, %r8, 20;
	setp.lt.u32 	%p1, %r8, 1048576;
	mov.f64 	%fd12, 0d4360000000000000;
	{
	.reg .b32 %temp; 
	mov.b64 	{%temp, %r11}, %fd12;
	}
	{
	.reg .b32 %temp; 
	mov.b64 	{%r12, %temp}, %fd12;
	}
	shr.u32 	%r13, %r11, 20;
	add.s32 	%r14, %r13, -54;
	selp.b32 	%r15, %r12, %r9, %p1;
	selp.b32 	%r16, %r11, %r8, %p1;
	selp.b32 	%r1, %r14, %r10, %p1;
	add.s32 	%r45, %r1, -1023;
	and.b32  	%r17, %r16, -2146435073;
	or.b32  	%r18, %r17, 1072693248;
	mov.b64 	%fd107, {%r15, %r18};
	setp.lt.u32 	%p2, %r18, 1073127583;
	@%p2 bra 	$L__BB1_2;
	{
	.reg .b32 %temp; 
	mov.b64 	{%r19, %temp}, %fd107;
	}
	{
	.reg .b32 %temp; 
	mov.b64 	{%temp, %r20}, %fd107;
	}
	add.s32 	%r21, %r20, -1048576;
	mov.b64 	%fd107, {%r19, %r21};
	add.s32 	%r45, %r1, -1022;
$L__BB1_2:
	add.f64 	%fd13, %fd107, 0dBFF0000000000000;
	add.f64 	%fd14, %fd107, 0d3FF0000000000000;
	rcp.approx.ftz.f64 	%fd15, %fd14;
	neg.f64 	%fd16, %fd14;
	fma.rn.f64 	%fd17, %fd16, %fd15, 0d3FF0000000000000;
	fma.rn.f64 	%fd18, %fd17, %fd17, %fd17;
	fma.rn.f64 	%fd19, %fd18, %fd15, %fd15;
	mul.f64 	%fd20, %fd13, %fd19;
	fma.rn.f64 	%fd21, %fd13, %fd19, %fd20;
	mul.f64 	%fd22, %fd21, %fd21;
	fma.rn.f64 	%fd23, %fd22, 0d3EB0F5FF7D2CAFE2, 0d3ED0F5D241AD3B5A;
	fma.rn.f64 	%fd24, %fd23, %fd22, 0d3EF3B20A75488A3F;
	fma.rn.f64 	%fd25, %fd24, %fd22, 0d3F1745CDE4FAECD5;
	fma.rn.f64 	%fd26, %fd25, %fd22, 0d3F3C71C7258A578B;
	fma.rn.f64 	%fd27, %fd26, %fd22, 0d3F6249249242B910;
	fma.rn.f64 	%fd28, %fd27, %fd22, 0d3F89999999999DFB;
	sub.f64 	%fd29, %fd13, %fd21;
	add.f64 	%fd30, %fd29, %fd29;
	neg.f64 	%fd31, %fd21;
	fma.rn.f64 	%fd32, %fd31, %fd13, %fd30;
	mul.f64 	%fd33, %fd19, %fd32;
	fma.rn.f64 	%fd34, %fd22, %fd28, 0d3FB5555555555555;
	mov.f64 	%fd35, 0d3FB5555555555555;
	sub.f64 	%fd36, %fd35, %fd34;
	fma.rn.f64 	%fd37, %fd22, %fd28, %fd36;
	add.f64 	%fd38, %fd37, 0dBC46A4CB00B9E7B0;
	add.f64 	%fd39, %fd34, %fd38;
	sub.f64 	%fd40, %fd34, %fd39;
	add.f64 	%fd41, %fd38, %fd40;
	mul.rn.f64 	%fd42, %fd21, %fd21;
	neg.f64 	%fd43, %fd42;
	fma.rn.f64 	%fd44, %fd21, %fd21, %fd43;
	{
	.reg .b32 %temp; 
	mov.b64 	{%r22, %temp}, %fd33;
	}
	{
	.reg .b32 %temp; 
	mov.b64 	{%temp, %r23}, %fd33;
	}
	add.s32 	%r24, %r23, 1048576;
	mov.b64 	%fd45, {%r22, %r24};
	fma.rn.f64 	%fd46, %fd21, %fd45, %fd44;
	mul.rn.f64 	%fd47, %fd42, %fd21;
	neg.f64 	%fd48, %fd47;
	fma.rn.f64 	%fd49, %fd42, %fd21, %fd48;
	fma.rn.f64 	%fd50, %fd42, %fd33, %fd49;
	fma.rn.f64 	%fd51, %fd46, %fd21, %fd50;
	mul.rn.f64 	%fd52, %fd39, %fd47;
	neg.f64 	%fd53, %fd52;
	fma.rn.f64 	%fd54, %fd39, %fd47, %fd53;
	fma.rn.f64 	%fd55, %fd39, %fd51, %fd54;
	fma.rn.f64 	%fd56, %fd41, %fd47, %fd55;
	add.f64 	%fd57, %fd52, %fd56;
	sub.f64 	%fd58, %fd52, %fd57;
	add.f64 	%fd59, %fd56, %fd58;
	add.f64 	%fd60, %fd21, %fd57;
	sub.f64 	%fd61, %fd21, %fd60;
	add.f64 	%fd62, %fd57, %fd61;
	add.f64 	%fd63, %fd59, %fd62;
	add.f64 	%fd64, %fd33, %fd63;
	add.f64 	%fd65, %fd60, %fd64;
	sub.f64 	%fd66, %fd60, %fd65;
	add.f64 	%fd67, %fd64, %fd66;
	xor.b32  	%r25, %r45, -2147483648;
	mov.b32 	%r26, 1127219200;
	mov.b64 	%fd68, {%r25, %r26};
	mov.b32 	%r27, -2147483648;
	mov.b64 	%fd69, {%r27, %r26};
	sub.f64 	%fd70, %fd68, %fd69;
	fma.rn.f64 	%fd71, %fd70, 0d3FE62E42FEFA39EF, %fd65;
	fma.rn.f64 	%fd72, %fd70, 0dBFE62E42FEFA39EF, %fd71;
	sub.f64 	%fd73, %fd72, %fd65;
	sub.f64 	%fd74, %fd67, %fd73;
	fma.rn.f64 	%fd75, %fd70, 0d3C7ABC9E3B39803F, %fd74;
	add.f64 	%fd76, %fd71, %fd75;
	sub.f64 	%fd77, %fd71, %fd76;
	add.f64 	%fd78, %fd75, %fd77;
	{
	.reg .b32 %temp; 
	mov.b64 	{%temp, %r28}, %fd10;
	}
	{
	.reg .b32 %temp; 
	mov.b64 	{%r29, %temp}, %fd10;
	}
	shl.b32 	%r30, %r28, 1;
	setp.gt.u32 	%p3, %r30, -33554433;
	and.b32  	%r31, %r28, -15728641;
	selp.b32 	%r32, %r31, %r28, %p3;
	mov.b64 	%fd79, {%r29, %r32};
	mul.rn.f64 	%fd80, %fd76, %fd79;
	neg.f64 	%fd81, %fd80;
	fma.rn.f64 	%fd82, %fd76, %fd79, %fd81;
	fma.rn.f64 	%fd83, %fd78, %fd79, %fd82;
	add.f64 	%fd4, %fd80, %fd83;
	sub.f64 	%fd84, %fd80, %fd4;
	add.f64 	%fd5, %fd83, %fd84;
	fma.rn.f64 	%fd85, %fd4, 0d3FF71547652B82FE, 0d4338000000000000;
	{
	.reg .b32 %temp; 
	mov.b64 	{%r5, %temp}, %fd85;
	}
	mov.f64 	%fd86, 0dC338000000000000;
	add.rn.f64 	%fd87, %fd85, %fd86;
	fma.rn.f64 	%fd88, %fd87, 0dBFE62E42FEFA39EF, %fd4;
	fma.rn.f64 	%fd89, %fd87, 0dBC7ABC9E3B39803F, %fd88;
	fma.rn.f64 	%fd90, %fd89, 0d3E5ADE1569CE2BDF, 0d3E928AF3FCA213EA;
	fma.rn.f64 	%fd91, %fd90, %fd89, 0d3EC71DEE62401315;
	fma.rn.f64 	%fd92, %fd91, %fd89, 0d3EFA01997C89EB71;
	fma.rn.f64 	%fd93, %fd92, %fd89, 0d3F2A01A014761F65;
	fma.rn.f64 	%fd94, %fd93, %fd89, 0d3F56C16C1852B7AF;
	fma.rn.f64 	%fd95, %fd94, %fd89, 0d3F81111111122322;
	fma.rn.f64 	%fd96, %fd95, %fd89, 0d3FA55555555502A1;
	fma.rn.f64 	%fd97, %fd96, %fd89, 0d3FC5555555555511;
	fma.rn.f64 	%fd98, %fd97, %fd89, 0d3FE000000000000B;
	fma.rn.f64 	%fd99, %fd98, %fd89, 0d3FF0000000000000;
	fma.rn.f64 	%fd100, %fd99, %fd89, 0d3FF0000000000000;
	{
	.reg .b32 %temp; 
	mov.b64 	{%r6, %temp}, %fd100;
	}
	{
	.reg .b32 %temp; 
	mov.b64 	{%temp, %r7}, %fd100;
	}
	shl.b32 	%r33, %r5, 20;
	add.s32 	%r34, %r33, %r7;
	mov.b64 	%fd108, {%r6, %r34};
	{
	.reg .b32 %temp; 
	mov.b64 	{%temp, %r35}, %fd4;
	}
	mov.b32 	%f2, %r35;
	abs.f32 	%f1, %f2;
	setp.lt.f32 	%p4, %f1, 0f4086232B;
	@%p4 bra 	$L__BB1_5;
	setp.lt.f64 	%p5, %fd4, 0d0000000000000000;
	add.f64 	%fd101, %fd4, 0d7FF0000000000000;
	selp.f64 	%fd108, 0d0000000000000000, %fd101, %p5;
	setp.geu.f32 	%p6, %f1, 0f40874800;
	@%p6 bra 	$L__BB1_5;
	shr.u32 	%r36, %r5, 31;
	add.s32 	%r37, %r5, %r36;
	shr.s32 	%r38, %r37, 1;
	shl.b32 	%r39, %r38, 20;
	add.s32 	%r40, %r7, %r39;
	mov.b64 	%fd102, {%r6, %r40};
	sub.s32 	%r41, %r5, %r38;
	shl.b32 	%r42, %r41, 20;
	add.s32 	%r43, %r42, 1072693248;
	mov.b32 	%r44, 0;
	mov.b64 	%fd103, {%r44, %r43};
	mul.f64 	%fd108, %fd103, %fd102;
$L__BB1_5:
	abs.f64 	%fd104, %fd108;
	setp.eq.f64 	%p7, %fd104, 0d7FF0000000000000;
	fma.rn.f64 	%fd105, %fd108, %fd5, %fd108;
	selp.f64 	%fd106, %fd108, %fd105, %p7;
	st.param.f64 	[func_retval0], %fd106;
	ret;

}


// ===== COMPILED SASS (sm_100) =====

	.target	sm_100

	.elftype	@"ET_EXEC"


//--------------------- .note.nv.tkinfo           --------------------------
	.section	.note.nv.tkinfo,"",@"SHT_NOTE"
	.sectionflags	@"SHF_NOTE_NV_TKINFO"
	.tkinfo
        /*0018*/ 	.word	0x00000002
        /*0030*/ 	.string	""
        /*0030*/ 	.string	"ptxas"
        /*0030*/ 	.string	"Cuda compilation tools, release 13.0, V13.0.88"
        /*0030*/ 	.string	"Build cuda_13.0.r13.0/compiler.36424714_0"
        /*0030*/ 	.string	"-arch sm_100 -m 64 "



//--------------------- .note.nv.cuinfo           --------------------------
	.section	.note.nv.cuinfo,"",@"SHT_NOTE"
	.sectionflags	@"SHF_NOTE_NV_CUINFO"
        /*0018*/ 	.short	0x0002
        /*001a*/ 	.short	0x0064
        /*001c*/ 	.short	0x0082
	.zero		2


//--------------------- .nv.info                  --------------------------
	.section	.nv.info,"",@"SHT_CUDA_INFO"
	.align	4


	//----- nvinfo : EIATTR_REGCOUNT
	.align		4
        /*0000*/ 	.byte	0x04, 0x2f
        /*0002*/ 	.short	(.L_1 - .L_0)
	.align		4
.L_0:
        /*0004*/ 	.word	index@(_Z11bitonicSortPiiii)
        /*0008*/ 	.word	0x0000001e


	//----- nvinfo : EIATTR_FRAME_SIZE
	.align		4
.L_1:
        /*000c*/ 	.byte	0x04, 0x11
        /*000e*/ 	.short	(.L_3 - .L_2)
	.align		4
.L_2:
        /*0010*/ 	.word	index@($_Z11bitonicSortPiiii$__internal_accurate_pow)
        /*0014*/ 	.word	0x00000000


	//----- nvinfo : EIATTR_FRAME_SIZE
	.align		4
.L_3:
        /*0018*/ 	.byte	0x04, 0x11
        /*001a*/ 	.short	(.L_5 - .L_4)
	.align		4
.L_4:
        /*001c*/ 	.word	index@(_Z11bitonicSortPiiii)
        /*0020*/ 	.word	0x00000000


	//----- nvinfo : EIATTR_MIN_STACK_SIZE
	.align		4
.L_5:
        /*0024*/ 	.byte	0x04, 0x12
        /*0026*/ 	.short	(.L_7 - .L_6)
	.align		4
.L_6:
        /*0028*/ 	.word	index@(_Z11bitonicSortPiiii)
        /*002c*/ 	.word	0x00000000
.L_7:


//--------------------- .nv.compat                --------------------------
	.section	.nv.compat,"",@"SHT_CUDA_COMPAT_INFO"
	.align	4
        /*0000*/ 	.byte	0x02, 0x09, 0x00, 0x00, 0x02, 0x02, 0x01, 0x00, 0x02, 0x05, 0x05, 0x00, 0x03, 0x07, 0x01, 0x01
        /*0010*/ 	.byte	0x02, 0x03, 0x00, 0x00, 0x02, 0x06, 0x01, 0x00, 0x04, 0x0b, 0x08, 0x00, 0x01, 0x00, 0x00, 0x00
        /*0020*/ 	.byte	0x00, 0x00, 0x00, 0x00


//--------------------- .nv.info._Z11bitonicSortPiiii --------------------------
	.section	.nv.info._Z11bitonicSortPiiii,"",@"SHT_CUDA_INFO"
	.sectionflags	@""
	.align	4


	//----- nvinfo : EIATTR_CUDA_API_VERSION
	.align		4
        /*0000*/ 	.byte	0x04, 0x37
        /*0002*/ 	.short	(.L_9 - .L_8)
.L_8:
        /*0004*/ 	.word	0x00000082


	//----- nvinfo : EIATTR_KPARAM_INFO
	.align		4
.L_9:
        /*0008*/ 	.byte	0x04, 0x17
        /*000a*/ 	.short	(.L_11 - .L_10)
.L_10:
        /*000c*/ 	.word	0x00000000
        /*0010*/ 	.short	0x0003
        /*0012*/ 	.short	0x0010
        /*0014*/ 	.byte	0x00, 0xf0, 0x11, 0x00


	//----- nvinfo : EIATTR_KPARAM_INFO
	.align		4
.L_11:
        /*0018*/ 	.byte	0x04, 0x17
        /*001a*/ 	.short	(.L_13 - .L_12)
.L_12:
        /*001c*/ 	.word	0x00000000
        /*0020*/ 	.short	0x0002
        /*0022*/ 	.short	0x000c
        /*0024*/ 	.byte	0x00, 0xf0, 0x11, 0x00


	//----- nvinfo : EIATTR_KPARAM_INFO
	.align		4
.L_13:
        /*0028*/ 	.byte	0x04, 0x17
        /*002a*/ 	.short	(.L_15 - .L_14)
.L_14:
        /*002c*/ 	.word	0x00000000
        /*0030*/ 	.short	0x0001
        /*0032*/ 	.short	0x0008
        /*0034*/ 	.byte	0x00, 0xf0, 0x11, 0x00


	//----- nvinfo : EIATTR_KPARAM_INFO
	.align		4
.L_15:
        /*0038*/ 	.byte	0x04, 0x17
        /*003a*/ 	.short	(.L_17 - .L_16)
.L_16:
        /*003c*/ 	.word	0x00000000
        /*0040*/ 	.short	0x0000
        /*0042*/ 	.short	0x0000
        /*0044*/ 	.byte	0x00, 0xf5, 0x21, 0x00


	//----- nvinfo : EIATTR_SPARSE_MMA_MASK
	.align		4
.L_17:
        /*0048*/ 	.byte	0x03, 0x50
        /*004a*/ 	.short	0x0000


	//----- nvinfo : EIATTR_MAXREG_COUNT
	.align		4
        /*004c*/ 	.byte	0x03, 0x1b
        /*004e*/ 	.short	0x00ff


	//----- nvinfo : EIATTR_MERCURY_ISA_VERSION
	.align		4
        /*0050*/ 	.byte	0x03, 0x5f
        /*0052*/ 	.short	0x0101


	//----- nvinfo : EIATTR_VRC_CTA_INIT_COUNT
	.align		4
        /*0054*/ 	.byte	0x02, 0x4a
	.zero		1
	.zero		1


	//----- nvinfo : EIATTR_EXIT_INSTR_OFFSETS
	.align		4
        /*0058*/ 	.byte	0x04, 0x1c
        /*005a*/ 	.short	(.L_19 - .L_18)


	//   ....[0]....
.L_18:
        /*005c*/ 	.word	0x00000350


	//   ....[1]....
        /*0060*/ 	.word	0x00000660


	//   ....[2]....
        /*0064*/ 	.word	0x00000690


	//   ....[3]....
        /*0068*/ 	.word	0x00000700


	//   ....[4]....
        /*006c*/ 	.word	0x00000730


	//   ....[5]....
        /*0070*/ 	.word	0x00000a30


	//   ....[6]....
        /*0074*/ 	.word	0x00000a60


	//   ....[7]....
        /*0078*/ 	.word	0x00000ad0


	//   ....[8]....
        /*007c*/ 	.word	0x00000b00


	//----- nvinfo : EIATTR_CRS_STACK_SIZE
	.align		4
.L_19:
        /*0080*/ 	.byte	0x04, 0x1e
        /*0082*/ 	.short	(.L_21 - .L_20)
.L_20:
        /*0084*/ 	.word	0x00000000


	//----- nvinfo : EIATTR_CBANK_PARAM_SIZE
	.align		4
.L_21:
        /*0088*/ 	.byte	0x03, 0x19
        /*008a*/ 	.short	0x0014


	//----- nvinfo : EIATTR_PARAM_CBANK
	.align		4
        /*008c*/ 	.byte	0x04, 0x0a
        /*008e*/ 	.short	(.L_23 - .L_22)
	.align		4
.L_22:
        /*0090*/ 	.word	index@(.nv.constant0._Z11bitonicSortPiiii)
        /*0094*/ 	.short	0x0380
        /*0096*/ 	.short	0x0014


	//----- nvinfo : EIATTR_SW_WAR
	.align		4
.L_23:
        /*0098*/ 	.byte	0x04, 0x36
        /*009a*/ 	.short	(.L_25 - .L_24)
.L_24:
        /*009c*/ 	.word	0x00000008
.L_25:


//--------------------- .nv.callgraph             --------------------------
	.section	.nv.callgraph,"",@"SHT_CUDA_CALLGRAPH"
	.align	4
	.sectionentsize	8
	.align		4
        /*0000*/ 	.word	0x00000000
	.align		4
        /*0004*/ 	.word	0xffffffff
	.align		4
        /*0008*/ 	.word	0x00000000
	.align		4
        /*000c*/ 	.word	0xfffffffe
	.align		4
        /*0010*/ 	.word	0x00000000
	.align		4
        /*0014*/ 	.word	0xfffffffd
	.align		4
        /*0018*/ 	.word	0x00000000
	.align		4
        /*001c*/ 	.word	0xfffffffc


//--------------------- .text._Z11bitonicSortPiiii --------------------------
	.section	.text._Z11bitonicSortPiiii,"ax",@progbits
	.align	128
        .global         _Z11bitonicSortPiiii
        .type           _Z11bitonicSortPiiii,@function
        .size           _Z11bitonicSortPiiii,(.L_x_5 - _Z11bitonicSortPiiii)
        .other          _Z11bitonicSortPiiii,@"STO_CUDA_ENTRY STV_DEFAULT"
_Z11bitonicSortPiiii:
.text._Z11bitonicSortPiiii:
[----:B------:R-:W-:Y:S01]  /*0000*/  LDC R1, c[0x0][0x37c] ;  /* 0x0000df00ff017b82 */ /* 0x000fe20000000800 */
[----:B------:R-:W0:Y:S01]  /*0010*/  LDCU.64 UR4, c[0x0][0x388] ;  /* 0x00007100ff0477ac */ /* 0x000e220008000a00 */
[----:B------:R-:W1:Y:S06]  /*0020*/  S2R R2, SR_TID.X ;  /* 0x0000000000027919 */ /* 0x000e6c0000002100 */
[----:B------:R-:W1:Y:S01]  /*0030*/  S2UR UR6, SR_CTAID.X ;  /* 0x00000000000679c3 */ /* 0x000e620000002500 */
[----:B------:R-:W-:-:S07]  /*0040*/  MOV R0, 0xd0 ;  /* 0x000000d000007802 */ /* 0x000fce0000000f00 */
[----:B------:R-:W1:Y:S01]  /*0050*/  LDC R3, c[0x0][0x360] ;  /* 0x0000d800ff037b82 */ /* 0x000e620000000800 */
[----:B0-----:R-:W-:-:S04]  /*0060*/  UIADD3 UR4, UPT, UPT, UR4, -UR5, URZ ;  /* 0x8000000504047290 */ /* 0x001fc8000fffe0ff */
[----:B------:R-:W-:-:S06]  /*0070*/  UIADD3 UR5, UPT, UPT, UR4, 0x1, URZ ;  /* 0x0000000104057890 */ /* 0x000fcc000fffe0ff */
[----:B------:R-:W-:-:S03]  /*0080*/  ISETP.NE.AND P0, PT, RZ, UR5, PT ;  /* 0x00000005ff007c0c */ /* 0x000fc6000bf05270 */
[----:B------:R-:W0:Y:S01]  /*0090*/  I2F.F64 R4, UR5 ;  /* 0x0000000500047d12 */ /* 0x000e220008201c00 */
[----:B-1----:R-:W-:Y:S02]  /*00a0*/  IMAD R2, R3, UR6, R2 ;  /* 0x0000000603027c24 */ /* 0x002fe4000f8e0202 */
[----:B0-----:R-:W-:-:S07]  /*00b0*/  IMAD.MOV.U32 R26, RZ, RZ, R4 ;  /* 0x000000ffff1a7224 */ /* 0x001fce00078e0004 */
[----:B------:R-:W-:Y:S05]  /*00c0*/  CALL.REL.NOINC `($_Z11bitonicSortPiiii$__internal_accurate_pow) ;  /* 0x0000000800907944 */ /* 0x000fea0003c00000 */
[----:B------:R-:W-:Y:S01]  /*00d0*/  IMAD.MOV.U32 R4, RZ, RZ, R8 ;  /* 0x000000ffff047224 */ /* 0x000fe200078e0008 */
[----:B------:R-:W-:Y:S01]  /*00e0*/  ISETP.GE.AND P2, PT, R2, RZ, PT ;  /* 0x000000ff0200720c */ /* 0x000fe20003f46270 */
[----:B------:R-:W-:-:S06]  /*00f0*/  IMAD.MOV.U32 R5, RZ, RZ, R9 ;  /* 0x000000ffff057224 */ /* 0x000fcc00078e0009 */
[----:B------:R-:W0:Y:S02]  /*0100*/  FRND.F64.CEIL R4, R4 ;  /* 0x0000000400047313 */ /* 0x000e240000309800 */
[----:B0-----:R-:W-:Y:S02]  /*0110*/  FSEL R6, R4, RZ, P0 ;  /* 0x000000ff04067208 */ /* 0x001fe40000000000 */
[----:B------:R-:W-:Y:S02]  /*0120*/  FSEL R7, R5, 1.875, P0 ;  /* 0x3ff0000005077808 */ /* 0x000fe40000000000 */
[----:B------:R-:W-:Y:S02]  /*0130*/  IABS R4, R2 ;  /* 0x0000000200047213 */ /* 0x000fe40000000000 */
[----:B------:R-:W0:Y:S02]  /*0140*/  F2I.F64.TRUNC R6, R6 ;  /* 0x0000000600067311 */ /* 0x000e24000030d100 */
[----:B0-----:R-:W-:-:S02]  /*0150*/  IABS R10, R6 ;  /* 0x00000006000a7213 */ /* 0x001fc40000000000 */
[----:B------:R-:W-:-:S04]  /*0160*/  IABS R5, R6 ;  /* 0x0000000600057213 */ /* 0x000fc80000000000 */
[----:B------:R-:W0:Y:S08]  /*0170*/  I2F.RP R0, R10 ;  /* 0x0000000a00007306 */ /* 0x000e300000209400 */
[----:B0-----:R-:W0:Y:S02]  /*0180*/  MUFU.RCP R0, R0 ;  /* 0x0000000000007308 */ /* 0x001e240000001000 */
[----:B0-----:R-:W-:Y:S01]  /*0190*/  VIADD R8, R0, 0xffffffe ;  /* 0x0ffffffe00087836 */ /* 0x001fe20000000000 */
[----:B------:R-:W-:-:S05]  /*01a0*/  MOV R0, 0x2d0 ;  /* 0x000002d000007802 */ /* 0x000fca0000000f00 */
[----:B------:R0:W1:Y:S02]  /*01b0*/  F2I.FTZ.U32.TRUNC.NTZ R9, R8 ;  /* 0x0000000800097305 */ /* 0x000064000021f000 */
[----:B0-----:R-:W-:Y:S02]  /*01c0*/  HFMA2 R8, -RZ, RZ, 0, 0 ;  /* 0x00000000ff087431 */ /* 0x001fe400000001ff */
[----:B-1----:R-:W-:-:S04]  /*01d0*/  IMAD.MOV R3, RZ, RZ, -R9 ;  /* 0x000000ffff037224 */ /* 0x002fc800078e0a09 */
[----:B------:R-:W-:-:S04]  /*01e0*/  IMAD R3, R3, R10, RZ ;  /* 0x0000000a03037224 */ /* 0x000fc800078e02ff */
[----:B------:R-:W-:-:S04]  /*01f0*/  IMAD.HI.U32 R9, R9, R3, R8 ;  /* 0x0000000309097227 */ /* 0x000fc800078e0008 */
[----:B------:R-:W-:Y:S02]  /*0200*/  IMAD.MOV R3, RZ, RZ, -R5 ;  /* 0x000000ffff037224 */ /* 0x000fe400078e0a05 */
[----:B------:R-:W-:-:S04]  /*0210*/  IMAD.HI.U32 R9, R9, R4, RZ ;  /* 0x0000000409097227 */ /* 0x000fc800078e00ff */
[----:B------:R-:W-:Y:S02]  /*0220*/  IMAD R3, R9, R3, R4 ;  /* 0x0000000309037224 */ /* 0x000fe400078e0204 */
[----:B------:R-:W0:Y:S03]  /*0230*/  I2F.F64 R4, UR4 ;  /* 0x0000000400047d12 */ /* 0x000e260008201c00 */
[----:B------:R-:W-:Y:S01]  /*0240*/  ISETP.GT.U32.AND P0, PT, R10, R3, PT ;  /* 0x000000030a00720c */ /* 0x000fe20003f04070 */
[----:B0-----:R-:W-:-:S12]  /*0250*/  IMAD.MOV.U32 R26, RZ, RZ, R4 ;  /* 0x000000ffff1a7224 */ /* 0x001fd800078e0004 */
[----:B------:R-:W-:Y:S01]  /*0260*/  @!P0 IMAD.IADD R3, R3, 0x1, -R10 ;  /* 0x0000000103038824 */ /* 0x000fe200078e0a0a */
[----:B------:R-:W-:-:S04]  /*0270*/  ISETP.NE.AND P0, PT, R6, RZ, PT ;  /* 0x000000ff0600720c */ /* 0x000fc80003f05270 */
[----:B------:R-:W-:-:S13]  /*0280*/  ISETP.GT.U32.AND P1, PT, R10, R3, PT ;  /* 0x000000030a00720c */ /* 0x000fda0003f24070 */
[----:B------:R-:W-:-:S04]  /*0290*/  @!P1 IMAD.IADD R3, R3, 0x1, -R10 ;  /* 0x0000000103039824 */ /* 0x000fc800078e0a0a */
[----:B------:R-:W-:Y:S01]  /*02a0*/  @!P2 IMAD.MOV R3, RZ, RZ, -R3 ;  /* 0x000000ffff03a224 */ /* 0x000fe200078e0a03 */
[----:B------:R-:W-:-:S07]  /*02b0*/  @!P0 LOP3.LUT R3, RZ, R6, RZ, 0x33, !PT ;  /* 0x00000006ff038212 */ /* 0x000fce00078e33ff */
[----:B------:R-:W-:Y:S05]  /*02c0*/  CALL.REL.NOINC `($_Z11bitonicSortPiiii$__internal_accurate_pow) ;  /* 0x0000000800107944 */ /* 0x000fea0003c00000 */
[----:B------:R-:W-:Y:S01]  /*02d0*/  MOV R6, R8 ;  /* 0x0000000800067202 */ /* 0x000fe20000000f00 */
[----:B------:R-:W-:Y:S01]  /*02e0*/  IMAD.MOV.U32 R7, RZ, RZ, R9 ;  /* 0x000000ffff077224 */ /* 0x000fe200078e0009 */
[----:B------:R-:W-:-:S05]  /*02f0*/  ISETP.NE.AND P0, PT, RZ, UR4, PT ;  /* 0x00000004ff007c0c */ /* 0x000fca000bf05270 */
[----:B------:R-:W0:Y:S02]  /*0300*/  FRND.F64.CEIL R6, R6 ;  /* 0x0000000600067313 */ /* 0x000e240000309800 */
[----:B0-----:R-:W-:Y:S02]  /*0310*/  FSEL R4, R6, RZ, P0 ;  /* 0x000000ff06047208 */ /* 0x001fe40000000000 */
[----:B------:R-:W-:-:S04]  /*0320*/  FSEL R5, R7, 1.875, P0 ;  /* 0x3ff0000007057808 */ /* 0x000fc80000000000 */
[----:B------:R-:W0:Y:S02]  /*0330*/  F2I.F64.TRUNC R4, R4 ;  /* 0x0000000400047311 */ /* 0x000e24000030d100 */
[----:B0-----:R-:W-:-:S13]  /*0340*/  ISETP.GE.AND P0, PT, R3, R4, PT ;  /* 0x000000040300720c */ /* 0x001fda0003f06270 */
[----:B------:R-:W-:Y:S05]  /*0350*/  @P0 EXIT ;  /* 0x000000000000094d */ /* 0x000fea0003800000 */
[----:B------:R-:W0:Y:S01]  /*0360*/  LDCU UR6, c[0x0][0x390] ;  /* 0x00007200ff0677ac */ /* 0x000e220008000800 */
[----:B------:R-:W1:Y:S01]  /*0370*/  LDCU.64 UR4, c[0x0][0x358] ;  /* 0x00006b00ff0477ac */ /* 0x000e620008000a00 */
[----:B0-----:R-:W-:-:S09]  /*0380*/  UISETP.NE.AND UP0, UPT, UR6, URZ, UPT ;  /* 0x000000ff0600728c */ /* 0x001fd2000bf05270 */
[----:B-1----:R-:W-:Y:S05]  /*0390*/  BRA.U UP0, `(.L_x_0) ;  /* 0x0000000100e87547 */ /* 0x002fea000b800000 */
[----:B------:R-:W0:Y:S01]  /*03a0*/  LDCU UR6, c[0x0][0x388] ;  /* 0x00007100ff0677ac */ /* 0x000e220008000800 */
[----:B------:R-:W-:Y:S01]  /*03b0*/  MOV R0, 0x3f0 ;  /* 0x000003f000007802 */ /* 0x000fe20000000f00 */
[----:B0-----:R-:W0:Y:S02]  /*03c0*/  I2F.F64 R26, UR6 ;  /* 0x00000006001a7d12 */ /* 0x001e240008201c00 */
[----:B0-----:R-:W-:-:S07]  /*03d0*/  IMAD.MOV.U32 R5, RZ, RZ, R27 ;  /* 0x000000ffff057224 */ /* 0x001fce00078e001b */
[----:B------:R-:W-:Y:S05]  /*03e0*/  CALL.REL.NOINC `($_Z11bitonicSortPiiii$__internal_accurate_pow) ;  /* 0x0000000400c87944 */ /* 0x000fea0003c00000 */
[----:B------:R-:W0:Y:S01]  /*03f0*/  LDCU UR6, c[0x0][0x388] ;  /* 0x00007100ff0677ac */ /* 0x000e220008000800 */
[----:B------:R-:W1:Y:S01]  /*0400*/  FRND.F64.CEIL R8, R8 ;  /* 0x0000000800087313 */ /* 0x000e620000309800 */
[----:B0-----:R-:W-:-:S04]  /*0410*/  ISETP.NE.AND P0, PT, RZ, UR6, PT ;  /* 0x00000006ff007c0c */ /* 0x001fc8000bf05270 */
[----:B-1----:R-:W-:Y:S02]  /*0420*/  FSEL R7, R9, 1.875, P0 ;  /* 0x3ff0000009077808 */ /* 0x002fe40000000000 */
[----:B------:R-:W-:-:S04]  /*0430*/  FSEL R6, R8, RZ, P0 ;  /* 0x000000ff08067208 */ /* 0x000fc80000000000 */
[----:B------:R0:W1:Y:S02]  /*0440*/  F2I.F64.TRUNC R7, R6 ;  /* 0x0000000600077311 */ /* 0x000064000030d100 */
[----:B0-----:R-:W-:Y:S02]  /*0450*/  IABS R6, R2 ;  /* 0x0000000200067213 */ /* 0x001fe40000000000 */
[----:B-1----:R-:W-:-:S04]  /*0460*/  IABS R3, R7 ;  /* 0x0000000700037213 */ /* 0x002fc80000000000 */
[----:B------:R-:W0:Y:S08]  /*0470*/  I2F.RP R0, R3 ;  /* 0x0000000300007306 */ /* 0x000e300000209400 */
[----:B0-----:R-:W0:Y:S02]  /*0480*/  MUFU.RCP R0, R0 ;  /* 0x0000000000007308 */ /* 0x001e240000001000 */
[----:B0-----:R-:W-:-:S06]  /*0490*/  VIADD R10, R0, 0xffffffe ;  /* 0x0ffffffe000a7836 */ /* 0x001fcc0000000000 */
[----:B------:R0:W1:Y:S02]  /*04a0*/  F2I.FTZ.U32.TRUNC.NTZ R11, R10 ;  /* 0x0000000a000b7305 */ /* 0x000064000021f000 */
[----:B0-----:R-:W-:Y:S02]  /*04b0*/  IMAD.MOV.U32 R10, RZ, RZ, RZ ;  /* 0x000000ffff0a7224 */ /* 0x001fe400078e00ff */
[----:B-1----:R-:W-:-:S04]  /*04c0*/  IMAD.MOV R8, RZ, RZ, -R11 ;  /* 0x000000ffff087224 */ /* 0x002fc800078e0a0b */
[----:B------:R-:W-:Y:S01]  /*04d0*/  IMAD R5, R8, R3, RZ ;  /* 0x0000000308057224 */ /* 0x000fe200078e02ff */
[----:B------:R-:W-:-:S03]  /*04e0*/  IABS R8, R7 ;  /* 0x0000000700087213 */ /* 0x000fc60000000000 */
[----:B------:R-:W-:Y:S01]  /*04f0*/  IMAD.HI.U32 R11, R11, R5, R10 ;  /* 0x000000050b0b7227 */ /* 0x000fe200078e000a */
[----:B------:R-:W-:-:S05]  /*0500*/  IADD3 R0, PT, PT, RZ, -R8, RZ ;  /* 0x80000008ff007210 */ /* 0x000fca0007ffe0ff */
[----:B------:R-:W-:-:S04]  /*0510*/  IMAD.HI.U32 R11, R11, R6, RZ ;  /* 0x000000060b0b7227 */ /* 0x000fc800078e00ff */
[----:B------:R-:W-:-:S05]  /*0520*/  IMAD R0, R11, R0, R6 ;  /* 0x000000000b007224 */ /* 0x000fca00078e0206 */
[----:B------:R-:W-:-:S13]  /*0530*/  ISETP.GT.U32.AND P2, PT, R3, R0, PT ;  /* 0x000000000300720c */ /* 0x000fda0003f44070 */
[----:B------:R-:W-:Y:S02]  /*0540*/  @!P2 IMAD.IADD R0, R0, 0x1, -R3 ;  /* 0x000000010000a824 */ /* 0x000fe400078e0a03 */
[----:B------:R-:W-:Y:S01]  /*0550*/  @!P2 VIADD R11, R11, 0x1 ;  /* 0x000000010b0ba836 */ /* 0x000fe20000000000 */
[----:B------:R-:W-:Y:S02]  /*0560*/  ISETP.NE.AND P2, PT, R7, RZ, PT ;  /* 0x000000ff0700720c */ /* 0x000fe40003f45270 */
[----:B------:R-:W-:Y:S02]  /*0570*/  ISETP.GE.U32.AND P0, PT, R0, R3, PT ;  /* 0x000000030000720c */ /* 0x000fe40003f06070 */
[----:B------:R-:W-:-:S04]  /*0580*/  LOP3.LUT R0, R2, R7, RZ, 0x3c, !PT ;  /* 0x0000000702007212 */ /* 0x000fc800078e3cff */
[----:B------:R-:W-:-:S07]  /*0590*/  ISETP.GE.AND P1, PT, R0, RZ, PT ;  /* 0x000000ff0000720c */ /* 0x000fce0003f26270 */
[----:B------:R-:W-:-:S06]  /*05a0*/  @P0 VIADD R11, R11, 0x1 ;  /* 0x000000010b0b0836 */ /* 0x000fcc0000000000 */
[----:B------:R-:W-:Y:S01]  /*05b0*/  @!P1 IMAD.MOV R11, RZ, RZ, -R11 ;  /* 0x000000ffff0b9224 */ /* 0x000fe200078e0a0b */
[----:B------:R-:W-:-:S04]  /*05c0*/  @!P2 LOP3.LUT R11, RZ, R7, RZ, 0x33, !PT ;  /* 0x00000007ff0ba212 */ /* 0x000fc800078e33ff */
[----:B------:R-:W-:-:S04]  /*05d0*/  LOP3.LUT R11, R11, 0x1, RZ, 0xc0, !PT ;  /* 0x000000010b0b7812 */ /* 0x000fc800078ec0ff */
[----:B------:R-:W-:-:S13]  /*05e0*/  ISETP.NE.U32.AND P0, PT, R11, 0x1, PT ;  /* 0x000000010b00780c */ /* 0x000fda0003f05070 */
[----:B------:R-:W-:Y:S05]  /*05f0*/  @!P0 BRA `(.L_x_1) ;  /* 0x0000000000288947 */ /* 0x000fea0003800000 */
[----:B------:R-:W0:Y:S02]  /*0600*/  LDC.64 R6, c[0x0][0x380] ;  /* 0x0000e000ff067b82 */ /* 0x000e240000000a00 */
[----:B0-----:R-:W-:-:S05]  /*0610*/  IMAD.WIDE R2, R2, 0x4, R6 ;  /* 0x0000000402027825 */ /* 0x001fca00078e0206 */
[----:B------:R-:W2:Y:S01]  /*0620*/  LDG.E R7, desc[UR4][R2.64] ;  /* 0x0000000402077981 */ /* 0x000ea2000c1e1900 */
[----:B------:R-:W-:-:S05]  /*0630*/  IMAD.WIDE R4, R4, 0x4, R2 ;  /* 0x0000000404047825 */ /* 0x000fca00078e0202 */
[----:B------:R-:W2:Y:S02]  /*0640*/  LDG.E R0, desc[UR4][R4.64] ;  /* 0x0000000404007981 */ /* 0x000ea4000c1e1900 */
[----:B--2---:R-:W-:-:S13]  /*0650*/  ISETP.GT.AND P0, PT, R7, R0, PT ;  /* 0x000000000700720c */ /* 0x004fda0003f04270 */
[----:B------:R-:W-:Y:S05]  /*0660*/  @!P0 EXIT ;  /* 0x000000000000894d */ /* 0x000fea0003800000 */
[----:B------:R-:W-:Y:S04]  /*0670*/  STG.E desc[UR4][R2.64], R0 ;  /* 0x0000000002007986 */ /* 0x000fe8000c101904 */
[----:B------:R-:W-:Y:S01]  /*0680*/  STG.E desc[UR4][R4.64], R7 ;  /* 0x0000000704007986 */ /* 0x000fe2000c101904 */
[----:B------:R-:W-:Y:S05]  /*0690*/  EXIT ;  /* 0x000000000000794d */ /* 0x000fea0003800000 */
.L_x_1:
[----:B------:R-:W0:Y:S02]  /*06a0*/  LDC.64 R6, c[0x0][0x380] ;  /* 0x0000e000ff067b82 */ /* 0x000e240000000a00 */
[----:B0-----:R-:W-:-:S05]  /*06b0*/  IMAD.WIDE R6, R2, 0x4, R6 ;  /* 0x0000000402067825 */ /* 0x001fca00078e0206 */
[----:B------:R-:W2:Y:S01]  /*06c0*/  LDG.E R3, desc[UR4][R6.64] ;  /* 0x0000000406037981 */ /* 0x000ea2000c1e1900 */
[----:B------:R-:W-:-:S05]  /*06d0*/  IMAD.WIDE R4, R4, 0x4, R6 ;  /* 0x0000000404047825 */ /* 0x000fca00078e0206 */
[----:B------:R-:W2:Y:S02]  /*06e0*/  LDG.E R0, desc[UR4][R4.64] ;  /* 0x0000000404007981 */ /* 0x000ea4000c1e1900 */
[----:B--2---:R-:W-:-:S13]  /*06f0*/  ISETP.GE.AND P0, PT, R3, R0, PT ;  /* 0x000000000300720c */ /* 0x004fda0003f06270 */
[----:B------:R-:W-:Y:S05]  /*0700*/  @P0 EXIT ;  /* 0x000000000000094d */ /* 0x000fea0003800000 */
[----:B------:R-:W-:Y:S04]  /*0710*/  STG.E desc[UR4][R6.64], R0 ;  /* 0x0000000006007986 */ /* 0x000fe8000c101904 */
[----:B------:R-:W-:Y:S01]  /*0720*/  STG.E desc[UR4][R4.64], R3 ;  /* 0x0000000304007986 */ /* 0x000fe2000c101904 */
[----:B------:R-:W-:Y:S05]  /*0730*/  EXIT ;  /* 0x000000000000794d */ /* 0x000fea0003800000 */
.L_x_0:
[----:B------:R-:W0:Y:S01]  /*0740*/  LDCU UR6, c[0x0][0x388] ;  /* 0x00007100ff0677ac */ /* 0x000e220008000800 */
[----:B------:R-:W-:Y:S01]  /*0750*/  MOV R0, 0x790 ;  /* 0x0000079000007802 */ /* 0x000fe20000000f00 */
[----:B0-----:R-:W0:Y:S02]  /*0760*/  I2F.F64 R26, UR6 ;  /* 0x00000006001a7d12 */ /* 0x001e240008201c00 */
[----:B0-----:R-:W-:-:S07]  /*0770*/  IMAD.MOV.U32 R5, RZ, RZ, R27 ;  /* 0x000000ffff057224 */ /* 0x001fce00078e001b */
[----:B------:R-:W-:Y:S05]  /*0780*/  CALL.REL.NOINC `($_Z11bitonicSortPiiii$__internal_accurate_pow) ;  /* 0x0000000000e07944 */ /* 0x000fea0003c00000 */
[----:B------:R-:W0:Y:S01]  /*0790*/  LDCU UR6, c[0x0][0x388] ;  /* 0x00007100ff0677ac */ /* 0x000e220008000800 */
[----:B------:R-:W-:Y:S01]  /*07a0*/  MOV R6, R8 ;  /* 0x0000000800067202 */ /* 0x000fe20000000f00 */
[----:B------:R-:W-:-:S06]  /*07b0*/  IMAD.MOV.U32 R7, RZ, RZ, R9 ;  /* 0x000000ffff077224 */ /* 0x000fcc00078e0009 */
[----:B------:R-:W1:Y:S01]  /*07c0*/  FRND.F64.CEIL R6, R6 ;  /* 0x0000000600067313 */ /* 0x000e620000309800 */
[----:B0-----:R-:W-:-:S04]  /*07d0*/  ISETP.NE.AND P0, PT, RZ, UR6, PT ;  /* 0x00000006ff007c0c */ /* 0x001fc8000bf05270 */
[----:B-1----:R-:W-:Y:S02]  /*07e0*/  FSEL R9, R7, 1.875, P0 ;  /* 0x3ff0000007097808 */ /* 0x002fe40000000000 */
[----:B------:R-:W-:Y:S02]  /*07f0*/  FSEL R8, R6, RZ, P0 ;  /* 0x000000ff06087208 */ /* 0x000fe40000000000 */
[----:B------:R-:W-:Y:S02]  /*0800*/  IABS R7, R2 ;  /* 0x0000000200077213 */ /* 0x000fe40000000000 */
[----:B------:R-:W0:Y:S02]  /*0810*/  F2I.F64.TRUNC R9, R8 ;  /* 0x0000000800097311 */ /* 0x000e24000030d100 */
[-C--:B0-----:R-:W-:Y:S02]  /*0820*/  IABS R3, R9.reuse ;  /* 0x0000000900037213 */ /* 0x081fe40000000000 */
[----:B------:R-:W-:-:S04]  /*0830*/  IABS R8, R9 ;  /* 0x0000000900087213 */ /* 0x000fc80000000000 */
[----:B------:R-:W0:Y:S08]  /*0840*/  I2F.RP R0, R3 ;  /* 0x0000000300007306 */ /* 0x000e300000209400 */
[----:B0-----:R-:W0:Y:S02]  /*0850*/  MUFU.RCP R0, R0 ;  /* 0x0000000000007308 */ /* 0x001e240000001000 */
[----:B0-----:R-:W-:Y:S01]  /*0860*/  VIADD R10, R0, 0xffffffe ;  /* 0x0ffffffe000a7836 */ /* 0x001fe20000000000 */
[----:B------:R-:W-:-:S05]  /*0870*/  IADD3 R0, PT, PT, RZ, -R8, RZ ;  /* 0x80000008ff007210 */ /* 0x000fca0007ffe0ff */
[----:B------:R0:W1:Y:S02]  /*0880*/  F2I.FTZ.U32.TRUNC.NTZ R11, R10 ;  /* 0x0000000a000b7305 */ /* 0x000064000021f000 */
[----:B0-----:R-:W-:Y:S02]  /*0890*/  IMAD.MOV.U32 R10, RZ, RZ, RZ ;  /* 0x000000ffff0a7224 */ /* 0x001fe400078e00ff */
[----:B-1----:R-:W-:-:S04]  /*08a0*/  IMAD.MOV R6, RZ, RZ, -R11 ;  /* 0x000000ffff067224 */ /* 0x002fc800078e0a0b */
[----:B------:R-:W-:Y:S02]  /*08b0*/  IMAD R5, R6, R3, RZ ;  /* 0x0000000306057224 */ /* 0x000fe400078e02ff */
[----:B------:R-:W-:Y:S02]  /*08c0*/  IMAD.MOV.U32 R6, RZ, RZ, R7 ;  /* 0x000000ffff067224 */ /* 0x000fe400078e0007 */
[----:B------:R-:W-:-:S06]  /*08d0*/  IMAD.HI.U32 R11, R11, R5, R10 ;  /* 0x000000050b0b7227 */ /* 0x000fcc00078e000a */
        /* <DEDUP_REMOVED lines=25> */
.L_x_2:
        /* <DEDUP_REMOVED lines=10> */
        .type           $_Z11bitonicSortPiiii$__internal_accurate_pow,@function
        .size           $_Z11bitonicSortPiiii$__internal_accurate_pow,(.L_x_5 - $_Z11bitonicSortPiiii$__internal_accurate_pow)
$_Z11bitonicSortPiiii$__internal_accurate_pow:
[----:B------:R-:W0:Y:S01]  /*0b10*/  MUFU.RCP64H R15, 2 ;  /* 0x40000000000f7908 */ /* 0x000e220000001800 */
[----:B------:R-:W-:Y:S02]  /*0b20*/  HFMA2 R7, -RZ, RZ, 2, 0 ;  /* 0x40000000ff077431 */ /* 0x000fe400000001ff */
[----:B------:R-:W-:Y:S01]  /*0b30*/  IMAD.MOV.U32 R6, RZ, RZ, 0x0 ;  /* 0x00000000ff067424 */ /* 0x000fe200078e00ff */
[----:B------:R-:W-:Y:S01]  /*0b40*/  UMOV UR6, 0x7d2cafe2 ;  /* 0x7d2cafe200067882 */ /* 0x000fe20000000000 */
[----:B------:R-:W-:Y:S01]  /*0b50*/  IMAD.MOV.U32 R14, RZ, RZ, RZ ;  /* 0x000000ffff0e7224 */ /* 0x000fe200078e00ff */
[----:B------:R-:W-:Y:S01]  /*0b60*/  UMOV UR7, 0x3eb0f5ff ;  /* 0x3eb0f5ff00077882 */ /* 0x000fe20000000000 */
[----:B------:R-:W-:Y:S02]  /*0b70*/  IMAD.MOV.U32 R8, RZ, RZ, 0x41ad3b5a ;  /* 0x41ad3b5aff087424 */ /* 0x000fe400078e00ff */
[----:B------:R-:W-:Y:S02]  /*0b80*/  IMAD.MOV.U32 R9, RZ, RZ, 0x3ed0f5d2 ;  /* 0x3ed0f5d2ff097424 */ /* 0x000fe400078e00ff */
[----:B0-----:R-:W-:-:S08]  /*0b90*/  DFMA R6, R14, -R6, 1 ;  /* 0x3ff000000e06742b */ /* 0x001fd00000000806 */
[----:B------:R-:W-:-:S08]  /*0ba0*/  DFMA R6, R6, R6, R6 ;  /* 0x000000060606722b */ /* 0x000fd00000000006 */
[----:B------:R-:W-:-:S08]  /*0bb0*/  DFMA R14, R14, R6, R14 ;  /* 0x000000060e0e722b */ /* 0x000fd0000000000e */
[----:B------:R-:W-:-:S08]  /*0bc0*/  DMUL R6, RZ, R14 ;  /* 0x0000000eff067228 */ /* 0x000fd00000000000 */
[----:B------:R-:W-:-:S08]  /*0bd0*/  DFMA R6, RZ, R14, R6 ;  /* 0x0000000eff06722b */ /* 0x000fd00000000006 */
[----:B------:R-:W-:Y:S02]  /*0be0*/  DMUL R12, R6, R6 ;  /* 0x00000006060c7228 */ /* 0x000fe40000000000 */
[----:B------:R-:W-:-:S06]  /*0bf0*/  DADD R10, RZ, -R6 ;  /* 0x00000000ff0a7229 */ /* 0x000fcc0000000806 */
[----:B------:R-:W-:Y:S01]  /*0c00*/  DFMA R8, R12, UR6, R8 ;  /* 0x000000060c087c2b */ /* 0x000fe20008000008 */
[----:B------:R-:W-:Y:S01]  /*0c10*/  UMOV UR6, 0x75488a3f ;  /* 0x75488a3f00067882 */ /* 0x000fe20000000000 */
[----:B------:R-:W-:Y:S01]  /*0c20*/  UMOV UR7, 0x3ef3b20a ;  /* 0x3ef3b20a00077882 */ /* 0x000fe20000000000 */
[----:B------:R-:W-:Y:S02]  /*0c30*/  DADD R16, R10, R10 ;  /* 0x000000000a107229 */ /* 0x000fe4000000000a */
[----:B------:R-:W-:-:S03]  /*0c40*/  DMUL R10, R6, R6 ;  /* 0x00000006060a7228 */ /* 0x000fc60000000000 */
[----:B------:R-:W-:Y:S01]  /*0c50*/  DFMA R8, R12, R8, UR6 ;  /* 0x000000060c087e2b */ /* 0x000fe20008000008 */
[----:B------:R-:W-:Y:S01]  /*0c60*/  UMOV UR6, 0xe4faecd5 ;  /* 0xe4faecd500067882 */ /* 0x000fe20000000000 */
[----:B------:R-:W-:Y:S01]  /*0c70*/  UMOV UR7, 0x3f1745cd ;  /* 0x3f1745cd00077882 */ /* 0x000fe20000000000 */
[----:B------:R-:W-:-:S05]  /*0c80*/  DFMA R16, RZ, -R6, R16 ;  /* 0x80000006ff10722b */ /* 0x000fca0000000010 */
[----:B------:R-:W-:Y:S01]  /*0c90*/  DFMA R8, R12, R8, UR6 ;  /* 0x000000060c087e2b */ /* 0x000fe20008000008 */
[----:B------:R-:W-:Y:S01]  /*0ca0*/  UMOV UR6, 0x258a578b ;  /* 0x258a578b00067882 */ /* 0x000fe20000000000 */
[----:B------:R-:W-:Y:S01]  /*0cb0*/  UMOV UR7, 0x3f3c71c7 ;  /* 0x3f3c71c700077882 */ /* 0x000fe20000000000 */
[----:B------:R-:W-:-:S05]  /*0cc0*/  DMUL R14, R14, R16 ;  /* 0x000000100e0e7228 */ /* 0x000fca0000000000 */
[----:B------:R-:W-:Y:S01]  /*0cd0*/  DFMA R8, R12, R8, UR6 ;  /* 0x000000060c087e2b */ /* 0x000fe20008000008 */
[----:B------:R-:W-:Y:S01]  /*0ce0*/  UMOV UR6, 0x9242b910 ;  /* 0x9242b91000067882 */ /* 0x000fe20000000000 */
[----:B------:R-:W-:-:S03]  /*0cf0*/  UMOV UR7, 0x3f624924 ;  /* 0x3f62492400077882 */ /* 0x000fc60000000000 */
[----:B------:R-:W-:Y:S01]  /*0d00*/  VIADD R23, R15, 0x100000 ;  /* 0x001000000f177836 */ /* 0x000fe20000000000 */
[----:B------:R-:W-:Y:S02]  /*0d10*/  MOV R22, R14 ;  /* 0x0000000e00167202 */ /* 0x000fe40000000f00 */
[----:B------:R-:W-:Y:S01]  /*0d20*/  DFMA R8, R12, R8, UR6 ;  /* 0x000000060c087e2b */ /* 0x000fe20008000008 */
[----:B------:R-:W-:Y:S01]  /*0d30*/  UMOV UR6, 0x99999dfb ;  /* 0x99999dfb00067882 */ /* 0x000fe20000000000 */
[----:B------:R-:W-:-:S06]  /*0d40*/  UMOV UR7, 0x3f899999 ;  /* 0x3f89999900077882 */ /* 0x000fcc0000000000 */
[----:B------:R-:W-:Y:S01]  /*0d50*/  DFMA R18, R12, R8, UR6 ;  /* 0x000000060c127e2b */ /* 0x000fe20008000008 */
[----:B------:R-:W-:Y:S01]  /*0d60*/  UMOV UR6, 0x55555555 ;  /* 0x5555555500067882 */ /* 0x000fe20000000000 */
[----:B------:R-:W-:-:S06]  /*0d70*/  UMOV UR7, 0x3fb55555 ;  /* 0x3fb5555500077882 */ /* 0x000fcc0000000000 */
[----:B------:R-:W-:-:S08]  /*0d80*/  DFMA R8, R12, R18, UR6 ;  /* 0x000000060c087e2b */ /* 0x000fd00008000012 */
[----:B------:R-:W-:Y:S01]  /*0d90*/  DADD R20, -R8, UR6 ;  /* 0x0000000608147e29 */ /* 0x000fe20008000100 */
[----:B------:R-:W-:Y:S01]  /*0da0*/  UMOV UR6, 0xb9e7b0 ;  /* 0x00b9e7b000067882 */ /* 0x000fe20000000000 */
[----:B------:R-:W-:-:S06]  /*0db0*/  UMOV UR7, 0x3c46a4cb ;  /* 0x3c46a4cb00077882 */ /* 0x000fcc0000000000 */
[----:B------:R-:W-:Y:S02]  /*0dc0*/  DFMA R20, R12, R18, R20 ;  /* 0x000000120c14722b */ /* 0x000fe40000000014 */
[----:B------:R-:W-:-:S06]  /*0dd0*/  DMUL R12, R6, R10 ;  /* 0x0000000a060c7228 */ /* 0x000fcc0000000000 */
[----:B------:R-:W-:Y:S01]  /*0de0*/  DADD R16, R20, -UR6 ;  /* 0x8000000614107e29 */ /* 0x000fe20008000000 */
[----:B------:R-:W-:Y:S01]  /*0df0*/  UMOV UR6, 0x0 ;  /* 0x0000000000067882 */ /* 0x000fe20000000000 */
[C---:B------:R-:W-:Y:S01]  /*0e00*/  DFMA R18, R6.reuse, R10, -R12 ;  /* 0x0000000a0612722b */ /* 0x040fe2000000080c */
[----:B------:R-:W-:Y:S01]  /*0e10*/  UMOV UR7, 0x3ff00000 ;  /* 0x3ff0000000077882 */ /* 0x000fe20000000000 */
[----:B------:R-:W-:-:S04]  /*0e20*/  DFMA R20, R6, R6, -R10 ;  /* 0x000000060614722b */ /* 0x000fc8000000080a */
[----:B------:R-:W-:Y:S02]  /*0e30*/  DADD R24, R8, R16 ;  /* 0x0000000008187229 */ /* 0x000fe40000000010 */
[----:B------:R-:W-:Y:S02]  /*0e40*/  DFMA R18, R14, R10, R18 ;  /* 0x0000000a0e12722b */ /* 0x000fe40000000012 */
[----:B------:R-:W-:-:S04]  /*0e50*/  DFMA R20, R6, R22, R20 ;  /* 0x000000160614722b */ /* 0x000fc80000000014 */
[----:B------:R-:W-:-:S04]  /*0e60*/  DMUL R10, R24, R12 ;  /* 0x0000000c180a7228 */ /* 0x000fc80000000000 */
[----:B------:R-:W-:Y:S02]  /*0e70*/  DFMA R18, R6, R20, R18 ;  /* 0x000000140612722b */ /* 0x000fe40000000012 */
[----:B------:R-:W-:Y:S02]  /*0e80*/  DADD R20, R8, -R24 ;  /* 0x0000000008147229 */ /* 0x000fe40000000818 */
[----:B------:R-:W-:-:S06]  /*0e90*/  DFMA R8, R24, R12, -R10 ;  /* 0x0000000c1808722b */ /* 0x000fcc000000080a */
[----:B------:R-:W-:Y:S02]  /*0ea0*/  DADD R20, R16, R20 ;  /* 0x0000000010147229 */ /* 0x000fe40000000014 */
[----:B------:R-:W-:-:S08]  /*0eb0*/  DFMA R8, R24, R18, R8 ;  /* 0x000000121808722b */ /* 0x000fd00000000008 */
[----:B------:R-:W-:-:S08]  /*0ec0*/  DFMA R20, R20, R12, R8 ;  /* 0x0000000c1414722b */ /* 0x000fd00000000008 */
[----:B------:R-:W-:-:S08]  /*0ed0*/  DADD R12, R10, R20 ;  /* 0x000000000a0c7229 */ /* 0x000fd00000000014 */
[--C-:B------:R-:W-:Y:S02]  /*0ee0*/  DADD R8, R6, R12.reuse ;  /* 0x0000000006087229 */ /* 0x100fe4000000000c */
[----:B------:R-:W-:-:S06]  /*0ef0*/  DADD R10, R10, -R12 ;  /* 0x000000000a0a7229 */ /* 0x000fcc000000080c */
[----:B------:R-:W-:Y:S02]  /*0f00*/  DADD R6, R6, -R8 ;  /* 0x0000000006067229 */ /* 0x000fe40000000808 */
[----:B------:R-:W-:-:S06]  /*0f10*/  DADD R10, R20, R10 ;  /* 0x00000000140a7229 */ /* 0x000fcc000000000a */
[----:B------:R-:W-:-:S08]  /*0f20*/  DADD R6, R12, R6 ;  /* 0x000000000c067229 */ /* 0x000fd00000000006 */
[----:B------:R-:W-:Y:S01]  /*0f30*/  DADD R6, R10, R6 ;  /* 0x000000000a067229 */ /* 0x000fe20000000006 */
[----:B------:R-:W-:Y:S02]  /*0f40*/  IMAD.MOV.U32 R10, RZ, RZ, -0x105c611 ;  /* 0xfefa39efff0a7424 */ /* 0x000fe400078e00ff */
[----:B------:R-:W-:-:S05]  /*0f50*/  IMAD.MOV.U32 R11, RZ, RZ, 0x3fe62e42 ;  /* 0x3fe62e42ff0b7424 */ /* 0x000fca00078e00ff */
[----:B------:R-:W-:Y:S01]  /*0f60*/  DADD R14, R14, R6 ;  /* 0x000000000e0e7229 */ /* 0x000fe20000000006 */
[----:B------:R-:W-:Y:S02]  /*0f70*/  IMAD.MOV.U32 R6, RZ, RZ, -0x105c611 ;  /* 0xfefa39efff067424 */ /* 0x000fe400078e00ff */
[----:B------:R-:W-:-:S05]  /*0f80*/  IMAD.MOV.U32 R7, RZ, RZ, 0x3fe62e42 ;  /* 0x3fe62e42ff077424 */ /* 0x000fca00078e00ff */
[----:B------:R-:W-:-:S08]  /*0f90*/  DADD R12, R8, R14 ;  /* 0x00000000080c7229 */ /* 0x000fd0000000000e */
[--C-:B------:R-:W-:Y:S02]  /*0fa0*/  DFMA R10, R10, UR6, R12.reuse ;  /* 0x000000060a0a7c2b */ /* 0x100fe4000800000c */
[----:B------:R-:W-:-:S06]  /*0fb0*/  DADD R8, R8, -R12 ;  /* 0x0000000008087229 */ /* 0x000fcc000000080c */
[----:B------:R-:W-:Y:S02]  /*0fc0*/  DFMA R16, -R6, 1, R10 ;  /* 0x3ff000000610782b */ /* 0x000fe4000000010a */
[----:B------:R-:W-:Y:S01]  /*0fd0*/  DADD R8, R14, R8 ;  /* 0x000000000e087229 */ /* 0x000fe20000000008 */
[----:B------:R-:W-:Y:S01]  /*0fe0*/  MOV R14, 0x3b39803f ;  /* 0x3b39803f000e7802 */ /* 0x000fe20000000f00 */
[----:B------:R-:W-:-:S04]  /*0ff0*/  IMAD.MOV.U32 R15, RZ, RZ, 0x3c7abc9e ;  /* 0x3c7abc9eff0f7424 */ /* 0x000fc800078e00ff */
[----:B------:R-:W-:-:S08]  /*1000*/  DADD R16, -R12, R16 ;  /* 0x000000000c107229 */ /* 0x000fd00000000110 */
[----:B------:R-:W-:-:S08]  /*1010*/  DADD R8, R8, -R16 ;  /* 0x0000000008087229 */ /* 0x000fd00000000810 */
[----:B------:R-:W-:Y:S01]  /*1020*/  DFMA R14, R14, UR6, R8 ;  /* 0x000000060e0e7c2b */ /* 0x000fe20008000008 */
[----:B------:R-:W-:Y:S01]  /*1030*/  UMOV UR6, 0x3b39803f ;  /* 0x3b39803f00067882 */ /* 0x000fe20000000000 */
[C---:B------:R-:W-:Y:S01]  /*1040*/  IMAD.SHL.U32 R9, R5.reuse, 0x2, RZ ;  /* 0x0000000205097824 */ /* 0x040fe200078e00ff */
[----:B------:R-:W-:Y:S01]  /*1050*/  LOP3.LUT R8, R5, 0xff0fffff, RZ, 0xc0, !PT ;  /* 0xff0fffff05087812 */ /* 0x000fe200078ec0ff */
[----:B------:R-:W-:-:S03]  /*1060*/  UMOV UR7, 0x3c7abc9e ;  /* 0x3c7abc9e00077882 */ /* 0x000fc60000000000 */
[----:B------:R-:W-:Y:S01]  /*1070*/  ISETP.GT.U32.AND P1, PT, R9, -0x2000001, PT ;  /* 0xfdffffff0900780c */ /* 0x000fe20003f24070 */
[----:B------:R-:W-:-:S03]  /*1080*/  DADD R12, R10, R14 ;  /* 0x000000000a0c7229 */ /* 0x000fc6000000000e */
[----:B------:R-:W-:-:S05]  /*1090*/  SEL R27, R8, R5, P1 ;  /* 0x00000005081b7207 */ /* 0x000fca0000800000 */
[----:B------:R-:W-:Y:S02]  /*10a0*/  DADD R10, R10, -R12 ;  /* 0x000000000a0a7229 */ /* 0x000fe4000000080c */
[----:B------:R-:W-:-:S06]  /*10b0*/  DMUL R8, R12, R26 ;  /* 0x0000001a0c087228 */ /* 0x000fcc0000000000 */
[----:B------:R-:W-:Y:S02]  /*10c0*/  DADD R14, R14, R10 ;  /* 0x000000000e0e7229 */ /* 0x000fe4000000000a */
[----:B------:R-:W-:-:S08]  /*10d0*/  DFMA R12, R12, R26, -R8 ;  /* 0x0000001a0c0c722b */ /* 0x000fd00000000808 */
[----:B------:R-:W-:Y:S01]  /*10e0*/  DFMA R14, R14, R26, R12 ;  /* 0x0000001a0e0e722b */ /* 0x000fe2000000000c */
[----:B------:R-:W-:Y:S02]  /*10f0*/  IMAD.MOV.U32 R12, RZ, RZ, 0x652b82fe ;  /* 0x652b82feff0c7424 */ /* 0x000fe400078e00ff */
[----:B------:R-:W-:-:S05]  /*1100*/  IMAD.MOV.U32 R13, RZ, RZ, 0x3ff71547 ;  /* 0x3ff71547ff0d7424 */ /* 0x000fca00078e00ff */
[----:B------:R-:W-:-:S08]  /*1110*/  DADD R10, R8, R14 ;  /* 0x00000000080a7229 */ /* 0x000fd0000000000e */
[----:B------:R-:W-:Y:S02]  /*1120*/  DFMA R12, R10, R12, 6.75539944105574400000e+15 ;  /* 0x433800000a0c742b */ /* 0x000fe4000000000c */
[----:B------:R-:W-:Y:S01]  /*1130*/  FSETP.GEU.AND P1, PT, |R11|, 4.1917929649353027344, PT ;  /* 0x4086232b0b00780b */ /* 0x000fe20003f2e200 */
[----:B------:R-:W-:-:S05]  /*1140*/  DADD R8, R8, -R10 ;  /* 0x0000000008087229 */ /* 0x000fca000000080a */
[----:B------:R-:W-:-:S03]  /*1150*/  DADD R16, R12, -6.75539944105574400000e+15 ;  /* 0xc33800000c107429 */ /* 0x000fc60000000000 */
[----:B------:R-:W-:-:S05]  /*1160*/  DADD R14, R14, R8 ;  /* 0x000000000e0e7229 */ /* 0x000fca0000000008 */
[----:B------:R-:W-:-:S08]  /*1170*/  DFMA R6, R16, -R6, R10 ;  /* 0x800000061006722b */ /* 0x000fd0000000000a */
[----:B------:R-:W-:Y:S01]  /*1180*/  DFMA R6, R16, -UR6, R6 ;  /* 0x8000000610067c2b */ /* 0x000fe20008000006 */
[----:B------:R-:W-:Y:S01]  /*1190*/  UMOV UR6, 0x69ce2bdf ;  /* 0x69ce2bdf00067882 */ /* 0x000fe20000000000 */
[----:B------:R-:W-:Y:S01]  /*11a0*/  MOV R16, 0xfca213ea ;  /* 0xfca213ea00107802 */ /* 0x000fe20000000f00 */
[----:B------:R-:W-:Y:S01]  /*11b0*/  IMAD.MOV.U32 R17, RZ, RZ, 0x3e928af3 ;  /* 0x3e928af3ff117424 */ /* 0x000fe200078e00ff */
[----:B------:R-:W-:-:S05]  /*11c0*/  UMOV UR7, 0x3e5ade15 ;  /* 0x3e5ade1500077882 */ /* 0x000fca0000000000 */
[----:B------:R-:W-:Y:S01]  /*11d0*/  DFMA R16, R6, UR6, R16 ;  /* 0x0000000606107c2b */ /* 0x000fe20008000010 */
[----:B------:R-:W-:Y:S01]  /*11e0*/  UMOV UR6, 0x62401315 ;  /* 0x6240131500067882 */ /* 0x000fe20000000000 */
[----:B------:R-:W-:-:S06]  /*11f0*/  UMOV UR7, 0x3ec71dee ;  /* 0x3ec71dee00077882 */ /* 0x000fcc0000000000 */
[----:B------:R-:W-:Y:S01]  /*1200*/  DFMA R16, R6, R16, UR6 ;  /* 0x0000000606107e2b */ /* 0x000fe20008000010 */
        /* <DEDUP_REMOVED lines=20> */
[----:B------:R-:W-:-:S08]  /*1350*/  DFMA R16, R6, R16, UR6 ;  /* 0x0000000606107e2b */ /* 0x000fd00008000010 */
[----:B------:R-:W-:-:S08]  /*1360*/  DFMA R16, R6, R16, 1 ;  /* 0x3ff000000610742b */ /* 0x000fd00000000010 */
[----:B------:R-:W-:-:S10]  /*1370*/  DFMA R6, R6, R16, 1 ;  /* 0x3ff000000606742b */ /* 0x000fd40000000010 */
[----:B------:R-:W-:Y:S02]  /*1380*/  IMAD R9, R12, 0x100000, R7 ;  /* 0x001000000c097824 */ /* 0x000fe400078e0207 */
[----:B------:R-:W-:Y:S01]  /*1390*/  IMAD.MOV.U32 R8, RZ, RZ, R6 ;  /* 0x000000ffff087224 */ /* 0x000fe200078e0006 */
[----:B------:R-:W-:Y:S06]  /*13a0*/  @!P1 BRA `(.L_x_3) ;  /* 0x0000000000349947 */ /* 0x000fec0003800000 */
[----:B------:R-:W-:Y:S01]  /*13b0*/  FSETP.GEU.AND P2, PT, |R11|, 4.2275390625, PT ;  /* 0x408748000b00780b */ /* 0x000fe20003f4e200 */
[C---:B------:R-:W-:Y:S02]  /*13c0*/  DADD R8, R10.reuse, +INF ;  /* 0x7ff000000a087429 */ /* 0x040fe40000000000 */
[----:B------:R-:W-:-:S08]  /*13d0*/  DSETP.GEU.AND P1, PT, R10, RZ, PT ;  /* 0x000000ff0a00722a */ /* 0x000fd00003f2e000 */
[----:B------:R-:W-:Y:S02]  /*13e0*/  FSEL R8, R8, RZ, P1 ;  /* 0x000000ff08087208 */ /* 0x000fe40000800000 */
[----:B------:R-:W-:Y:S01]  /*13f0*/  FSEL R9, R9, RZ, P1 ;  /* 0x000000ff09097208 */ /* 0x000fe20000800000 */
[----:B------:R-:W-:Y:S06]  /*1400*/  @P2 BRA `(.L_x_3) ;  /* 0x00000000001c2947 */ /* 0x000fec0003800000 */
[----:B------:R-:W-:-:S04]  /*1410*/  LEA.HI R5, R12, R12, RZ, 0x1 ;  /* 0x0000000c0c057211 */ /* 0x000fc800078f08ff */
[----:B------:R-:W-:-:S04]  /*1420*/  SHF.R.S32.HI R5, RZ, 0x1, R5 ;  /* 0x00000001ff057819 */ /* 0x000fc80000011405 */
[----:B------:R-:W-:Y:S01]  /*1430*/  LEA R7, R5, R7, 0x14 ;  /* 0x0000000705077211 */ /* 0x000fe200078ea0ff */
[----:B------:R-:W-:-:S05]  /*1440*/  IMAD.IADD R8, R12, 0x1, -R5 ;  /* 0x000000010c087824 */ /* 0x000fca00078e0a05 */
[----:B------:R-:W-:Y:S01]  /*1450*/  LEA R9, R8, 0x3ff00000, 0x14 ;  /* 0x3ff0000008097811 */ /* 0x000fe200078ea0ff */
[----:B------:R-:W-:-:S06]  /*1460*/  IMAD.MOV.U32 R8, RZ, RZ, RZ ;  /* 0x000000ffff087224 */ /* 0x000fcc00078e00ff */
[----:B------:R-:W-:-:S11]  /*1470*/  DMUL R8, R6, R8 ;  /* 0x0000000806087228 */ /* 0x000fd60000000000 */
.L_x_3:
[----:B------:R-:W-:Y:S01]  /*1480*/  DFMA R14, R14, R8, R8 ;  /* 0x000000080e0e722b */ /* 0x000fe20000000008 */
[----:B------:R-:W-:Y:S01]  /*1490*/  IMAD.MOV.U32 R6, RZ, RZ, R0 ;  /* 0x000000ffff067224 */ /* 0x000fe200078e0000 */
[----:B------:R-:W-:Y:S01]  /*14a0*/  DSETP.NEU.AND P1, PT, |R8|, +INF , PT ;  /* 0x7ff000000800742a */ /* 0x000fe20003f2d200 */
[----:B------:R-:W-:-:S07]  /*14b0*/  IMAD.MOV.U32 R7, RZ, RZ, 0x0 ;  /* 0x00000000ff077424 */ /* 0x000fce00078e00ff */
[----:B------:R-:W-:Y:S02]  /*14c0*/  FSEL R8, R8, R14, !P1 ;  /* 0x0000000e08087208 */ /* 0x000fe40004800000 */
[----:B------:R-:W-:Y:S01]  /*14d0*/  FSEL R9, R9, R15, !P1 ;  /* 0x0000000f09097208 */ /* 0x000fe20004800000 */
[----:B------:R-:W-:Y:S06]  /*14e0*/  RET.REL.NODEC R6 `(_Z11bitonicSortPiiii) ;  /* 0xffffffe806c47950 */ /* 0x000fec0003c3ffff */
.L_x_4:
[----:B------:R-:W-:-:S00]  /*14f0*/  BRA `(.L_x_4) ;  /* 0xfffffffc00fc7947 */ /* 0x000fc0000383ffff */
[----:B------:R-:W-:-:S00]  /*1500*/  NOP ;  /* 0x0000000000007918 */ /* 0x000fc00000000000 */
[----:B------:R-:W-:-:S00]  /*1510*/  NOP ;  /* 0x0000000000007918 */ /* 0x000fc00000000000 */
[----:B------:R-:W-:-:S00]  /*1520*/  NOP ;  /* 0x0000000000007918 */ /* 0x000fc00000000000 */
[----:B------:R-:W-:-:S00]  /*1530*/  NOP ;  /* 0x0000000000007918 */ /* 0x000fc00000000000 */
[----:B------:R-:W-:-:S00]  /*1540*/  NOP ;  /* 0x0000000000007918 */ /* 0x000fc00000000000 */
[----:B------:R-:W-:-:S00]  /*1550*/  NOP ;  /* 0x0000000000007918 */ /* 0x000fc00000000000 */
[----:B------:R-:W-:-:S00]  /*1560*/  NOP ;  /* 0x0000000000007918 */ /* 0x000fc00000000000 */
[----:B------:R-:W-:-:S00]  /*1570*/  NOP ;  /* 0x0000000000007918 */ /* 0x000fc00000000000 */
.L_x_5:


//--------------------- .nv.shared.reserved.0     --------------------------
	.section	.nv.shared.reserved.0,"aw",@nobits
	.weak		__nv_reservedSMEM_offset_0_alias
	.size		__nv_reservedSMEM_offset_0_alias, 0, 64
	.other		__nv_reservedSMEM_offset_0_alias,@"STO_CUDA_RESERVED_SHARED STV_DEFAULT"
__nv_reservedSMEM_offset_0_alias:
	.zero		0
	.zero		64


//--------------------- .nv.constant0._Z11bitonicSortPiiii --------------------------
	.section	.nv.constant0._Z11bitonicSortPiiii,"a",@progbits
	.sectionflags	@""
	.align	4
.nv.constant0._Z11bitonicSortPiiii:
	.zero		916


//--------------------- SYMBOLS --------------------------

	.type		.nv.reservedSmem.offset0,@object
	.size		.nv.reservedSmem.offset0,0x4
